//
// Generated by NVIDIA NVVM Compiler
//
// Compiler Build ID: CL-36424714
// Cuda compilation tools, release 13.0, V13.0.88
// Based on NVVM 20.0.0
//

.version 9.0
.target sm_100
.address_size 64

	// .globl	cuda_incrementer

.visible .entry cuda_incrementer(
	.param .u64 .ptr .align 1 cuda_incrementer_param_0
)
{
	.reg .b32 	%f<5>;
	.reg .b64 	%rd<3>;

	ld.param.u64 	%rd1, [cuda_incrementer_param_0];
	cvta.to.global.u64 	%rd2, %rd1;
	ld.global.f32 	%f1, [%rd2];
	add.f32 	%f2, %f1, 0f3F800000;
	st.global.f32 	[%rd2], %f2;
	ld.global.f32 	%f3, [%rd2+8];
	add.f32 	%f4, %f3, 0f3F800000;
	st.global.f32 	[%rd2+8], %f4;
	ret;

}


// ===== COMPILED SASS (sm_100) =====

	.target	sm_100

	.elftype	@"ET_EXEC"


//--------------------- .note.nv.tkinfo           --------------------------
	.section	.note.nv.tkinfo,"",@"SHT_NOTE"
	.sectionflags	@"SHF_NOTE_NV_TKINFO"
	.tkinfo
        /*0018*/ 	.word	0x00000002
        /*0030*/ 	.string	""
        /*0030*/ 	.string	"ptxas"
        /*0030*/ 	.string	"Cuda compilation tools, release 13.0, V13.0.88"
        /*0030*/ 	.string	"Build cuda_13.0.r13.0/compiler.36424714_0"
        /*0030*/ 	.string	"-arch sm_100 -m 64 "



//--------------------- .note.nv.cuinfo           --------------------------
	.section	.note.nv.cuinfo,"",@"SHT_NOTE"
	.sectionflags	@"SHF_NOTE_NV_CUINFO"
        /*0018*/ 	.short	0x0002
        /*001a*/ 	.short	0x0064
        /*001c*/ 	.short	0x0082
	.zero		2


//--------------------- .nv.info                  --------------------------
	.section	.nv.info,"",@"SHT_CUDA_INFO"
	.align	4


	//----- nvinfo : EIATTR_REGCOUNT
	.align		4
        /*0000*/ 	.byte	0x04, 0x2f
        /*0002*/ 	.short	(.L_1 - .L_0)
	.align		4
.L_0:
        /*0004*/ 	.word	index@(cuda_incrementer)
        /*0008*/ 	.word	0x0000000a


	//----- nvinfo : EIATTR_FRAME_SIZE
	.align		4
.L_1:
        /*000c*/ 	.byte	0x04, 0x11
        /*000e*/ 	.short	(.L_3 - .L_2)
	.align		4
.L_2:
        /*0010*/ 	.word	index@(cuda_incrementer)
        /*0014*/ 	.word	0x00000000


	//----- nvinfo : EIATTR_MIN_STACK_SIZE
	.align		4
.L_3:
        /*0018*/ 	.byte	0x04, 0x12
        /*001a*/ 	.short	(.L_5 - .L_4)
	.align		4
.L_4:
        /*001c*/ 	.word	index@(cuda_incrementer)
        /*0020*/ 	.word	0x00000000
.L_5:


//--------------------- .nv.compat                --------------------------
	.section	.nv.compat,"",@"SHT_CUDA_COMPAT_INFO"
	.align	4
        /*0000*/ 	.byte	0x02, 0x09, 0x00, 0x00, 0x02, 0x02, 0x01, 0x00, 0x02, 0x05, 0x05, 0x00, 0x03, 0x07, 0x01, 0x01
        /*0010*/ 	.byte	0x02, 0x03, 0x00, 0x00, 0x02, 0x06, 0x01, 0x00, 0x04, 0x0b, 0x08, 0x00, 0x09, 0x00, 0x00, 0x00
        /*0020*/ 	.byte	0x00, 0x00, 0x00, 0x00


//--------------------- .nv.info.cuda_incrementer --------------------------
	.section	.nv.info.cuda_incrementer,"",@"SHT_CUDA_INFO"
	.sectionflags	@""
	.align	4


	//----- nvinfo : EIATTR_CUDA_API_VERSION
	.align		4
        /*0000*/ 	.byte	0x04, 0x37
        /*0002*/ 	.short	(.L_7 - .L_6)
.L_6:
        /*0004*/ 	.word	0x00000082


	//----- nvinfo : EIATTR_KPARAM_INFO
	.align		4
.L_7:
        /*0008*/ 	.byte	0x04, 0x17
        /*000a*/ 	.short	(.L_9 - .L_8)
.L_8:
        /*000c*/ 	.word	0x00000000
        /*0010*/ 	.short	0x0000
        /*0012*/ 	.short	0x0000
        /*0014*/ 	.byte	0x00, 0xf5, 0x21, 0x00


	//----- nvinfo : EIATTR_SPARSE_MMA_MASK
	.align		4
.L_9:
        /*0018*/ 	.byte	0x03, 0x50
        /*001a*/ 	.short	0x0000


	//----- nvinfo : EIATTR_MAXREG_COUNT
	.align		4
        /*001c*/ 	.byte	0x03, 0x1b
        /*001e*/ 	.short	0x00ff


	//----- nvinfo : EIATTR_MERCURY_ISA_VERSION
	.align		4
        /*0020*/ 	.byte	0x03, 0x5f
        /*0022*/ 	.short	0x0101


	//----- nvinfo : EIATTR_VRC_CTA_INIT_COUNT
	.align		4
        /*0024*/ 	.byte	0x02, 0x4a
	.zero		1
	.zero		1


	//----- nvinfo : EIATTR_EXIT_INSTR_OFFSETS
	.align		4
        /*0028*/ 	.byte	0x04, 0x1c
        /*002a*/ 	.short	(.L_11 - .L_10)


	//   ....[0]....
.L_10:
        /*002c*/ 	.word	0x00000090


	//----- nvinfo : EIATTR_CBANK_PARAM_SIZE
	.align		4
.L_11:
        /*0030*/ 	.byte	0x03, 0x19
        /*0032*/ 	.short	0x0008


	//----- nvinfo : EIATTR_PARAM_CBANK
	.align		4
        /*0034*/ 	.byte	0x04, 0x0a
        /*0036*/ 	.short	(.L_13 - .L_12)
	.align		4
.L_12:
        /*0038*/ 	.word	index@(.nv.constant0.cuda_incrementer)
        /*003c*/ 	.short	0x0380
        /*003e*/ 	.short	0x0008


	//----- nvinfo : EIATTR_SW_WAR
	.align		4
.L_13:
        /*0040*/ 	.byte	0x04, 0x36
        /*0042*/ 	.short	(.L_15 - .L_14)
.L_14:
        /*0044*/ 	.word	0x00000008
.L_15:


//--------------------- .nv.callgraph             --------------------------
	.section	.nv.callgraph,"",@"SHT_CUDA_CALLGRAPH"
	.align	4
	.sectionentsize	8
	.align		4
        /*0000*/ 	.word	0x00000000
	.align		4
        /*0004*/ 	.word	0xffffffff
	.align		4
        /*0008*/ 	.word	0x00000000
	.align		4
        /*000c*/ 	.word	0xfffffffe
	.align		4
        /*0010*/ 	.word	0x00000000
	.align		4
        /*0014*/ 	.word	0xfffffffd
	.align		4
        /*0018*/ 	.word	0x00000000
	.align		4
        /*001c*/ 	.word	0xfffffffc


//--------------------- .text.cuda_incrementer    --------------------------
	.section	.text.cuda_incrementer,"ax",@progbits
	.align	128
        .global         cuda_incrementer
        .type           cuda_incrementer,@function
        .size           cuda_incrementer,(.L_x_1 - cuda_incrementer)
        .other          cuda_incrementer,@"STO_CUDA_ENTRY STV_DEFAULT"
cuda_incrementer:
.text.cuda_incrementer:
[----:B------:R-:W-:Y:S08]  /*0000*/  LDC R1, c[0x0][0x37c] ;  /* 0x0000df00ff017b82 */ /* 0x000ff00000000800 */
[----:B------:R-:W0:Y:S01]  /*0010*/  LDC.64 R2, c[0x0][0x380] ;  /* 0x0000e000ff027b82 */ /* 0x000e220000000a00 */
[----:B------:R-:W0:Y:S02]  /*0020*/  LDCU.64 UR4, c[0x0][0x358] ;  /* 0x00006b00ff0477ac */ /* 0x000e240008000a00 */
[----:B0-----:R-:W2:Y:S04]  /*0030*/  LDG.E R0, desc[UR4][R2.64] ;  /* 0x0000000402007981 */ /* 0x001ea8000c1e1900 */
[----:B------:R-:W3:Y:S01]  /*0040*/  LDG.E R4, desc[UR4][R2.64+0x8] ;  /* 0x0000080402047981 */ /* 0x000ee2000c1e1900 */
[----:B--2---:R-:W-:Y:S01]  /*0050*/  FADD R5, R0, 1 ;  /* 0x3f80000000057421 */ /* 0x004fe20000000000 */
[----:B---3--:R-:W-:-:S04]  /*0060*/  FADD R7, R4, 1 ;  /* 0x3f80000004077421 */ /* 0x008fc80000000000 */
[----:B------:R-:W-:Y:S04]  /*0070*/  STG.E desc[UR4][R2.64], R5 ;  /* 0x0000000502007986 */ /* 0x000fe8000c101904 */
[----:B------:R-:W-:Y:S01]  /*0080*/  STG.E desc[UR4][R2.64+0x8], R7 ;  /* 0x0000080702007986 */ /* 0x000fe2000c101904 */
[----:B------:R-:W-:Y:S05]  /*0090*/  EXIT ;  /* 0x000000000000794d */ /* 0x000fea0003800000 */
.L_x_0:
[----:B------:R-:W-:-:S00]  /*00a0*/  BRA `(.L_x_0) ;  /* 0xfffffffc00fc7947 */ /* 0x000fc0000383ffff */
[----:B------:R-:W-:-:S00]  /*00b0*/  NOP ;  /* 0x0000000000007918 */ /* 0x000fc00000000000 */
        /* <DEDUP_REMOVED lines=12> */
.L_x_1:


//--------------------- .nv.shared.reserved.0     --------------------------
	.section	.nv.shared.reserved.0,"aw",@nobits
	.weak		__nv_reservedSMEM_offset_0_alias
	.size		__nv_reservedSMEM_offset_0_alias, 0, 64
	.other		__nv_reservedSMEM_offset_0_alias,@"STO_CUDA_RESERVED_SHARED STV_DEFAULT"
__nv_reservedSMEM_offset_0_alias:
	.zero		0
	.zero		64


//--------------------- .nv.constant0.cuda_incrementer --------------------------
	.section	.nv.constant0.cuda_incrementer,"a",@progbits
	.sectionflags	@""
	.align	4
.nv.constant0.cuda_incrementer:
	.zero		904


//--------------------- SYMBOLS --------------------------

	.type		.nv.reservedSmem.offset0,@object
	.size		.nv.reservedSmem.offset0,0x4
